	.headerflags	@"EF_CUDA_TEXMODE_UNIFIED EF_CUDA_64BIT_ADDRESS EF_CUDA_ACCELERATORS EF_CUDA_SM90 EF_CUDA_VIRTUAL_SM(EF_CUDA_SM90)"
	.elftype	@"ET_EXEC"


//--------------------- .nv.info                  --------------------------
	.section	.nv.info,"",@"SHT_CUDA_INFO"
	.align	4


	//----- nvinfo : EIATTR_REGCOUNT
	.align		4
        /*0000*/ 	.byte	0x04, 0x2f
        /*0002*/ 	.short	(.L_1 - .L_0)
	.align		4
.L_0:
        /*0004*/ 	.word	index@(triton_poi_fused_cat_0)
        /*0008*/ 	.word	0x00000016


	//----- nvinfo : EIATTR_MIN_STACK_SIZE
	.align		4
.L_1:
        /*000c*/ 	.byte	0x04, 0x12
        /*000e*/ 	.short	(.L_3 - .L_2)
	.align		4
.L_2:
        /*0010*/ 	.word	index@(triton_poi_fused_cat_0)
        /*0014*/ 	.word	0x00000000


	//----- nvinfo : EIATTR_FRAME_SIZE
	.align		4
.L_3:
        /*0018*/ 	.byte	0x04, 0x11
        /*001a*/ 	.short	(.L_5 - .L_4)
	.align		4
.L_4:
        /*001c*/ 	.word	index@(triton_poi_fused_cat_0)
        /*0020*/ 	.word	0x00000000


	//----- nvinfo : EIATTR_MIN_STACK_SIZE
	.align		4
.L_5:
        /*0024*/ 	.byte	0x04, 0x12
        /*0026*/ 	.short	(.L_7 - .L_6)
	.align		4
.L_6:
        /*0028*/ 	.word	index@(triton_poi_fused_cat_0)
        /*002c*/ 	.word	0x00000000
.L_7:


//--------------------- .nv.info.triton_poi_fused_cat_0 --------------------------
	.section	.nv.info.triton_poi_fused_cat_0,"",@"SHT_CUDA_INFO"
	.sectionflags	@""
	.align	4


	//----- nvinfo : EIATTR_CUDA_API_VERSION
	.align		4
        /*0000*/ 	.byte	0x04, 0x37
        /*0002*/ 	.short	(.L_9 - .L_8)
.L_8:
        /*0004*/ 	.word	0x0000007c


	//----- nvinfo : EIATTR_KPARAM_INFO
	.align		4
.L_9:
        /*0008*/ 	.byte	0x04, 0x17
        /*000a*/ 	.short	(.L_11 - .L_10)
.L_10:
        /*000c*/ 	.word	0x00000000
        /*0010*/ 	.short	0x0002
        /*0012*/ 	.short	0x0010
        /*0014*/ 	.byte	0x00, 0xf0, 0x11, 0x00


	//----- nvinfo : EIATTR_KPARAM_INFO
	.align		4
.L_11:
        /*0018*/ 	.byte	0x04, 0x17
        /*001a*/ 	.short	(.L_13 - .L_12)
.L_12:
        /*001c*/ 	.word	0x00000000
        /*0020*/ 	.short	0x0001
        /*0022*/ 	.short	0x0008
        /*0024*/ 	.byte	0x00, 0xf4, 0x21, 0x00


	//----- nvinfo : EIATTR_KPARAM_INFO
	.align		4
.L_13:
        /*0028*/ 	.byte	0x04, 0x17
        /*002a*/ 	.short	(.L_15 - .L_14)
.L_14:
        /*002c*/ 	.word	0x00000000
        /*0030*/ 	.short	0x0000
        /*0032*/ 	.short	0x0000
        /*0034*/ 	.byte	0x00, 0xf4, 0x21, 0x00


	//----- nvinfo : EIATTR_SPARSE_MMA_MASK
	.align		4
.L_15:
        /*0038*/ 	.byte	0x03, 0x50
        /*003a*/ 	.short	0x0000


	//----- nvinfo : EIATTR_MAXREG_COUNT
	.align		4
        /*003c*/ 	.byte	0x03, 0x1b
        /*003e*/ 	.short	0x00ff


	//----- nvinfo : EIATTR_EXIT_INSTR_OFFSETS
	.align		4
        /*0040*/ 	.byte	0x04, 0x1c
        /*0042*/ 	.short	(.L_17 - .L_16)


	//   ....[0]....
.L_16:
        /*0044*/ 	.word	0x00000580


	//   ....[1]....
        /*0048*/ 	.word	0x000005a0


	//----- nvinfo : EIATTR_REQNTID
	.align		4
.L_17:
        /*004c*/ 	.byte	0x04, 0x10
        /*004e*/ 	.short	(.L_19 - .L_18)
.L_18:
        /*0050*/ 	.word	0x00000080
        /*0054*/ 	.word	0x00000001
        /*0058*/ 	.word	0x00000001


	//----- nvinfo : EIATTR_CBANK_PARAM_SIZE
	.align		4
.L_19:
        /*005c*/ 	.byte	0x03, 0x19
        /*005e*/ 	.short	0x0014


	//----- nvinfo : EIATTR_PARAM_CBANK
	.align		4
        /*0060*/ 	.byte	0x04, 0x0a
        /*0062*/ 	.short	(.L_21 - .L_20)
	.align		4
.L_20:
        /*0064*/ 	.word	index@(.nv.constant0.triton_poi_fused_cat_0)
        /*0068*/ 	.short	0x0210
        /*006a*/ 	.short	0x0014


	//----- nvinfo : EIATTR_SW_WAR
	.align		4
.L_21:
        /*006c*/ 	.byte	0x04, 0x36
        /*006e*/ 	.short	(.L_23 - .L_22)
.L_22:
        /*0070*/ 	.word	0x00000008
.L_23:


//--------------------- .nv.callgraph             --------------------------
	.section	.nv.callgraph,"",@"SHT_CUDA_CALLGRAPH"
	.align	4
	.sectionentsize	8
	.align		4
        /*0000*/ 	.word	0x00000000
	.align		4
        /*0004*/ 	.word	0xffffffff
	.align		4
        /*0008*/ 	.word	0x00000000
	.align		4
        /*000c*/ 	.word	0xfffffffe
	.align		4
        /*0010*/ 	.word	0x00000000
	.align		4
        /*0014*/ 	.word	0xfffffffd
	.align		4
        /*0018*/ 	.word	0x00000000
	.align		4
        /*001c*/ 	.word	0xfffffffc


//--------------------- .text.triton_poi_fused_cat_0 --------------------------
	.section	.text.triton_poi_fused_cat_0,"ax",@progbits
	.align	128
        .global         triton_poi_fused_cat_0
        .type           triton_poi_fused_cat_0,@function
        .size           triton_poi_fused_cat_0,(.L_x_1 - triton_poi_fused_cat_0)
        .other          triton_poi_fused_cat_0,@"STO_CUDA_ENTRY STV_DEFAULT"
triton_poi_fused_cat_0:
.text.triton_poi_fused_cat_0:
[----:B------:R-:W0:Y:S02]  /*0000*/  LDC R1, c[0x0][0x28] ;  /* 0x00000a00ff017b82 */ /* 0x000e240000000800 */
[----:B------:R-:W1:Y:S01]  /*0010*/  S2R R0, SR_TID.X ;  /* 0x0000000000007919 */ /* 0x000e620000002100 */
[----:B------:R-:W-:Y:S01]  /*0020*/  ULDC.64 UR4, c[0x0][0x210] ;  /* 0x0000840000047ab9 */ /* 0x000fe20000000a00 */
[----:B------:R-:W2:Y:S01]  /*0030*/  S2R R3, SR_CTAID.X ;  /* 0x0000000000037919 */ /* 0x000ea20000002500 */
[----:B-1----:R-:W-:-:S05]  /*0040*/  IMAD.SHL.U32 R0, R0, 0x2, RZ ;  /* 0x0000000200007824 */ /* 0x002fca00078e00ff */
[----:B------:R-:W-:-:S05]  /*0050*/  LOP3.LUT R0, R0, 0xfe, RZ, 0xc0, !PT ;  /* 0x000000fe00007812 */ /* 0x000fca00078ec0ff */
[----:B--2---:R-:W-:-:S04]  /*0060*/  IMAD R0, R3, 0x100, R0 ;  /* 0x0000010003007824 */ /* 0x004fc800078e0200 */
[C---:B------:R-:W-:Y:S01]  /*0070*/  IMAD.HI R3, R0.reuse, 0x66666667, RZ ;  /* 0x6666666700037827 */ /* 0x040fe200078e02ff */
[----:B------:R-:W-:-:S03]  /*0080*/  ISETP.GE.AND P3, PT, R0, 0x280, PT ;  /* 0x000002800000780c */ /* 0x000fc60003f66270 */
[----:B------:R-:W-:Y:S01]  /*0090*/  VIADD R2, R0, 0x1 ;  /* 0x0000000100027836 */ /* 0x000fe20000000000 */
[----:B------:R-:W-:-:S03]  /*00a0*/  SHF.R.U32.HI R4, RZ, 0x1f, R3 ;  /* 0x0000001fff047819 */ /* 0x000fc60000011603 */
[----:B------:R-:W-:Y:S01]  /*00b0*/  IMAD.HI R6, R2, 0x66666667, RZ ;  /* 0x6666666702067827 */ /* 0x000fe200078e02ff */
[CC--:B------:R-:W-:Y:S02]  /*00c0*/  LEA.HI.SX32 R5, R3.reuse, R4.reuse, 0x1e ;  /* 0x0000000403057211 */ /* 0x0c0fe400078ff2ff */
[----:B------:R-:W-:Y:S02]  /*00d0*/  LEA.HI R4, R3, R4, RZ, 0x1c ;  /* 0x0000000403047211 */ /* 0x000fe400078fe0ff */
[----:B------:R-:W-:Y:S01]  /*00e0*/  SHF.R.U32.HI R7, RZ, 0x1f, R6 ;  /* 0x0000001fff077819 */ /* 0x000fe20000011606 */
[C---:B------:R-:W-:Y:S01]  /*00f0*/  IMAD R12, R5.reuse, -0xa, R0 ;  /* 0xfffffff6050c7824 */ /* 0x040fe200078e0200 */
[----:B------:R-:W-:Y:S01]  /*0100*/  LEA.HI R8, R5, R5, RZ, 0x2 ;  /* 0x0000000505087211 */ /* 0x000fe200078f10ff */
[----:B------:R-:W-:Y:S01]  /*0110*/  IMAD.SHL.U32 R4, R4, 0x10, RZ ;  /* 0x0000001004047824 */ /* 0x000fe200078e00ff */
[----:B------:R-:W-:Y:S01]  /*0120*/  LEA.HI.SX32 R7, R6, R7, 0x1e ;  /* 0x0000000706077211 */ /* 0x000fe200078ff2ff */
[----:B------:R-:W-:Y:S01]  /*0130*/  VIADD R6, R12, 0x1 ;  /* 0x000000010c067836 */ /* 0x000fe20000000000 */
[----:B------:R-:W-:Y:S01]  /*0140*/  LOP3.LUT R8, R8, 0x3ffffffc, RZ, 0xc0, !PT ;  /* 0x3ffffffc08087812 */ /* 0x000fe200078ec0ff */
[----:B------:R-:W-:-:S02]  /*0150*/  VIADD R9, R12, 0xfffffffc ;  /* 0xfffffffc0c097836 */ /* 0x000fc40000000000 */
[----:B------:R-:W-:Y:S01]  /*0160*/  IMAD R7, R7, -0xa, R2 ;  /* 0xfffffff607077824 */ /* 0x000fe200078e0202 */
[----:B------:R-:W-:Y:S01]  /*0170*/  IABS R10, R6 ;  /* 0x00000006000a7213 */ /* 0x000fe20000000000 */
[----:B------:R-:W-:Y:S01]  /*0180*/  IMAD.IADD R8, R5, 0x1, -R8 ;  /* 0x0000000105087824 */ /* 0x000fe200078e0a08 */
[----:B------:R-:W-:Y:S01]  /*0190*/  IABS R9, R9 ;  /* 0x0000000900097213 */ /* 0x000fe20000000000 */
[C---:B------:R-:W-:Y:S01]  /*01a0*/  VIADD R6, R7.reuse, 0x1 ;  /* 0x0000000107067836 */ /* 0x040fe20000000000 */
[----:B------:R-:W-:Y:S01]  /*01b0*/  SHF.R.S32.HI R5, RZ, 0x1f, R4 ;  /* 0x0000001fff057819 */ /* 0x000fe20000011404 */
[----:B------:R-:W-:Y:S01]  /*01c0*/  VIADD R7, R7, 0xfffffffc ;  /* 0xfffffffc07077836 */ /* 0x000fe20000000000 */
[----:B------:R-:W-:Y:S01]  /*01d0*/  LEA R11, R8, 0xfffffff4, 0x2 ;  /* 0xfffffff4080b7811 */ /* 0x000fe200078e10ff */
[----:B------:R-:W-:Y:S01]  /*01e0*/  IMAD.MOV.U32 R8, RZ, RZ, R10 ;  /* 0x000000ffff087224 */ /* 0x000fe200078e000a */
[----:B------:R-:W-:Y:S01]  /*01f0*/  IABS R6, R6 ;  /* 0x0000000600067213 */ /* 0x000fe20000000000 */
[----:B------:R-:W-:Y:S01]  /*0200*/  VIADD R9, R9, 0xfffffffb ;  /* 0xfffffffb09097836 */ /* 0x000fe20000000000 */
[----:B------:R-:W-:Y:S01]  /*0210*/  IABS R10, R7 ;  /* 0x00000007000a7213 */ /* 0x000fe20000000000 */
[----:B------:R-:W-:Y:S01]  /*0220*/  VIADD R7, R8, 0xfffffffb ;  /* 0xfffffffb08077836 */ /* 0x000fe20000000000 */
[----:B------:R-:W1:Y:S01]  /*0230*/  LDC.64 R2, c[0x0][0x210] ;  /* 0x00008400ff027b82 */ /* 0x000e620000000a00 */
[----:B------:R-:W-:Y:S01]  /*0240*/  IMAD.MOV.U32 R8, RZ, RZ, R6 ;  /* 0x000000ffff087224 */ /* 0x000fe200078e0006 */
[----:B------:R-:W-:Y:S01]  /*0250*/  IABS R17, R9 ;  /* 0x0000000900117213 */ /* 0x000fe20000000000 */
[----:B------:R-:W-:Y:S01]  /*0260*/  VIADD R10, R10, 0xfffffffb ;  /* 0xfffffffb0a0a7836 */ /* 0x000fe20000000000 */
[----:B------:R-:W-:Y:S01]  /*0270*/  IABS R13, R7 ;  /* 0x00000007000d7213 */ /* 0x000fe20000000000 */
[----:B------:R-:W-:Y:S01]  /*0280*/  VIADD R8, R8, 0xfffffffb ;  /* 0xfffffffb08087836 */ /* 0x000fe20000000000 */
[----:B------:R-:W-:-:S02]  /*0290*/  SHF.R.S32.HI R6, RZ, 0x1f, R11 ;  /* 0x0000001fff067819 */ /* 0x000fc4000001140b */
[----:B------:R-:W-:Y:S02]  /*02a0*/  IADD3 R15, P1, P2, -R17, R4, R11 ;  /* 0x00000004110f7210 */ /* 0x000fe40007a3e10b */
[----:B------:R-:W-:Y:S02]  /*02b0*/  IABS R7, R8 ;  /* 0x0000000800077213 */ /* 0x000fe40000000000 */
[----:B------:R-:W-:Y:S02]  /*02c0*/  SHF.R.S32.HI R8, RZ, 0x1f, R17 ;  /* 0x0000001fff087819 */ /* 0x000fe40000011411 */
[----:B------:R-:W-:Y:S02]  /*02d0*/  IABS R19, R10 ;  /* 0x0000000a00137213 */ /* 0x000fe40000000000 */
[----:B------:R-:W-:Y:S01]  /*02e0*/  IADD3.X R16, ~R8, R5, R6, P1, P2 ;  /* 0x0000000508107210 */ /* 0x000fe20000fe4506 */
[C---:B------:R-:W-:Y:S01]  /*02f0*/  VIADD R8, R13.reuse, 0xffffffff ;  /* 0xffffffff0d087836 */ /* 0x040fe20000000000 */
[----:B------:R-:W-:-:S02]  /*0300*/  IADD3 R10, -R13, R4, R11 ;  /* 0x000000040d0a7210 */ /* 0x000fc40007ffe10b */
[CC--:B------:R-:W-:Y:S02]  /*0310*/  IADD3 R9, P4, P5, R11.reuse, R4.reuse, -R7 ;  /* 0x000000040b097210 */ /* 0x0c0fe40007d9e807 */
[--C-:B------:R-:W-:Y:S01]  /*0320*/  IADD3 R14, P0, P6, R11, R4, -R19.reuse ;  /* 0x000000040b0e7210 */ /* 0x100fe20007e1e813 */
[----:B------:R-:W-:Y:S01]  /*0330*/  VIADD R11, R17, 0xffffffff ;  /* 0xffffffff110b7836 */ /* 0x000fe20000000000 */
[----:B------:R-:W-:Y:S02]  /*0340*/  SHF.R.S32.HI R13, RZ, 0x1f, R19 ;  /* 0x0000001fff0d7819 */ /* 0x000fe40000011413 */
[----:B------:R-:W-:Y:S02]  /*0350*/  ISETP.GT.AND P1, PT, R12, 0x3, PT ;  /* 0x000000030c00780c */ /* 0x000fe40003f24270 */
[----:B------:R-:W-:Y:S02]  /*0360*/  IADD3.X R13, R6, R5, ~R13, P0, P6 ;  /* 0x00000005060d7210 */ /* 0x000fe400007ecc0d */
[----:B------:R-:W-:Y:S01]  /*0370*/  ISETP.LT.U32.AND P0, PT, R11, 0x4, P1 ;  /* 0x000000040b00780c */ /* 0x000fe20000f01070 */
[----:B------:R-:W-:Y:S01]  /*0380*/  VIADD R11, R10, 0x10 ;  /* 0x000000100a0b7836 */ /* 0x000fe20000000000 */
[----:B------:R-:W-:Y:S01]  /*0390*/  ISETP.LT.AND P2, PT, R12, 0x4, !P3 ;  /* 0x000000040c00780c */ /* 0x000fe20005f41270 */
[----:B------:R-:W-:Y:S01]  /*03a0*/  VIADD R10, R19, 0xffffffff ;  /* 0xffffffff130a7836 */ /* 0x000fe20000000000 */
[----:B------:R-:W-:Y:S01]  /*03b0*/  IADD3.X R18, R6, -0x1, R5, P4, P5 ;  /* 0xffffffff06127810 */ /* 0x000fe200027ea405 */
[----:B-1----:R-:W-:Y:S01]  /*03c0*/  IMAD.WIDE R2, R11, 0x4, R2 ;  /* 0x000000040b027825 */ /* 0x002fe200078e0202 */
[----:B------:R-:W-:-:S02]  /*03d0*/  ISETP.LT.U32.AND P4, PT, R8, 0x4, P2 ;  /* 0x000000040800780c */ /* 0x000fc40001781070 */
[----:B------:R-:W-:Y:S02]  /*03e0*/  ISETP.LT.AND P0, PT, R0, 0x280, P0 ;  /* 0x000002800000780c */ /* 0x000fe40000701270 */
[----:B------:R-:W-:Y:S02]  /*03f0*/  ISETP.LT.U32.AND P1, PT, R10, 0x4, P1 ;  /* 0x000000040a00780c */ /* 0x000fe40000f21070 */
[----:B------:R-:W-:Y:S01]  /*0400*/  LEA R4, P5, R15, UR4, 0x2 ;  /* 0x000000040f047c11 */ /* 0x000fe2000f8a10ff */
[----:B------:R-:W1:Y:S01]  /*0410*/  LDC.64 R10, c[0x0][0x218] ;  /* 0x00008600ff0a7b82 */ /* 0x000e620000000a00 */
[----:B------:R-:W-:Y:S02]  /*0420*/  LEA R6, P6, R14, UR4, 0x2 ;  /* 0x000000040e067c11 */ /* 0x000fe4000f8c10ff */
[----:B------:R-:W-:Y:S02]  /*0430*/  ISETP.LT.U32.AND P2, PT, R7, 0x5, P2 ;  /* 0x000000050700780c */ /* 0x000fe40001741070 */
[----:B------:R-:W-:-:S02]  /*0440*/  ISETP.LT.AND P1, PT, R0, 0x280, P1 ;  /* 0x000002800000780c */ /* 0x000fc40000f21270 */
[----:B------:R-:W-:Y:S02]  /*0450*/  LEA.HI.X R5, R15, UR5, R16, 0x2, P5 ;  /* 0x000000050f057c11 */ /* 0x000fe4000a8f1410 */
[C---:B------:R-:W-:Y:S02]  /*0460*/  LEA R8, P5, R9.reuse, UR4, 0x2 ;  /* 0x0000000409087c11 */ /* 0x040fe4000f8a10ff */
[----:B------:R-:W-:Y:S02]  /*0470*/  LEA.HI.X R7, R14, UR5, R13, 0x2, P6 ;  /* 0x000000050e077c11 */ /* 0x000fe4000b0f140d */
[----:B------:R-:W-:Y:S01]  /*0480*/  CS2R R14, SRZ ;  /* 0x00000000000e7805 */ /* 0x000fe2000001ff00 */
[----:B------:R-:W-:Y:S01]  /*0490*/  IMAD.MOV.U32 R13, RZ, RZ, RZ ;  /* 0x000000ffff0d7224 */ /* 0x000fe200078e00ff */
[----:B------:R-:W-:Y:S01]  /*04a0*/  LEA.HI.X R9, R9, UR5, R18, 0x2, P5 ;  /* 0x0000000509097c11 */ /* 0x000fe2000a8f1412 */
[----:B------:R-:W-:Y:S01]  /*04b0*/  ULDC.64 UR4, c[0x0][0x208] ;  /* 0x0000820000047ab9 */ /* 0x000fe20000000a00 */
[----:B------:R-:W-:-:S02]  /*04c0*/  IMAD.MOV.U32 R16, RZ, RZ, RZ ;  /* 0x000000ffff107224 */ /* 0x000fc400078e00ff */
[----:B------:R-:W2:Y:S04]  /*04d0*/  @P0 LDG.E.EL R15, desc[UR4][R4.64+0x40] ;  /* 0x00004004040f0981 */ /* 0x000ea8000c2e1900 */
[----:B------:R-:W3:Y:S04]  /*04e0*/  @P4 LDG.E.EL R13, desc[UR4][R2.64] ;  /* 0x00000004020d4981 */ /* 0x000ee8000c2e1900 */
[----:B------:R-:W4:Y:S04]  /*04f0*/  @P2 LDG.E.EL R14, desc[UR4][R8.64+0x40] ;  /* 0x00004004080e2981 */ /* 0x000f28000c2e1900 */
[----:B------:R-:W5:Y:S01]  /*0500*/  @P1 LDG.E.EL R16, desc[UR4][R6.64+0x40] ;  /* 0x0000400406101981 */ /* 0x000f62000c2e1900 */
[----:B------:R-:W-:Y:S01]  /*0510*/  ISETP.GE.AND P5, PT, R12, 0x4, PT ;  /* 0x000000040c00780c */ /* 0x000fe20003fa6270 */
[----:B-1----:R-:W-:Y:S01]  /*0520*/  IMAD.WIDE R10, R0, 0x4, R10 ;  /* 0x00000004000a7825 */ /* 0x002fe200078e020a */
[----:B--2---:R-:W-:-:S02]  /*0530*/  SEL R12, R15, RZ, P0 ;  /* 0x000000ff0f0c7207 */ /* 0x004fc40000000000 */
[----:B---3--:R-:W-:Y:S02]  /*0540*/  SEL R13, R13, RZ, P4 ;  /* 0x000000ff0d0d7207 */ /* 0x008fe40002000000 */
[----:B----4-:R-:W-:Y:S02]  /*0550*/  SEL R15, R14, RZ, P2 ;  /* 0x000000ff0e0f7207 */ /* 0x010fe40001000000 */
[----:B------:R-:W-:-:S05]  /*0560*/  SEL R14, R13, R12, !P5 ;  /* 0x0000000c0d0e7207 */ /* 0x000fca0006800000 */
[----:B-----5:R-:W-:Y:S01]  /*0570*/  @P5 SEL R15, R16, RZ, P1 ;  /* 0x000000ff100f5207 */ /* 0x020fe20000800000 */
[----:B------:R-:W-:Y:S06]  /*0580*/  @P3 EXIT ;  /* 0x000000000000394d */ /* 0x000fec0003800000 */
[----:B------:R-:W-:Y:S01]  /*0590*/  STG.E.64 desc[UR4][R10.64], R14 ;  /* 0x0000000e0a007986 */ /* 0x000fe2000c101b04 */
[----:B------:R-:W-:Y:S05]  /*05a0*/  EXIT ;  /* 0x000000000000794d */ /* 0x000fea0003800000 */
.L_x_0:
[----:B------:R-:W-:-:S00]  /*05b0*/  BRA `(.L_x_0) ;  /* 0xfffffffc00fc7947 */ /* 0x000fc0000383ffff */
[----:B------:R-:W-:-:S00]  /*05c0*/  NOP ;  /* 0x0000000000007918 */ /* 0x000fc00000000000 */
        /* <DEDUP_REMOVED lines=11> */
.L_x_1:


//--------------------- .nv.constant0.triton_poi_fused_cat_0 --------------------------
	.section	.nv.constant0.triton_poi_fused_cat_0,"a",@progbits
	.sectionflags	@""
	.align	4
.nv.constant0.triton_poi_fused_cat_0:
	.zero		548
